	.headerflags	@"EF_CUDA_TEXMODE_UNIFIED EF_CUDA_64BIT_ADDRESS EF_CUDA_ACCELERATORS EF_CUDA_SM90 EF_CUDA_VIRTUAL_SM(EF_CUDA_SM90)"
	.elftype	@"ET_EXEC"


//--------------------- .nv.info                  --------------------------
	.section	.nv.info,"",@"SHT_CUDA_INFO"
	.align	4


	//----- nvinfo : EIATTR_REGCOUNT
	.align		4
        /*0000*/ 	.byte	0x04, 0x2f
        /*0002*/ 	.short	(.L_1 - .L_0)
	.align		4
.L_0:
        /*0004*/ 	.word	index@(triton_poi_fused__to_copy_add_arange_clamp_mul_sub_6)
        /*0008*/ 	.word	0x0000000c


	//----- nvinfo : EIATTR_MIN_STACK_SIZE
	.align		4
.L_1:
        /*000c*/ 	.byte	0x04, 0x12
        /*000e*/ 	.short	(.L_3 - .L_2)
	.align		4
.L_2:
        /*0010*/ 	.word	index@(triton_poi_fused__to_copy_add_arange_clamp_mul_sub_6)
        /*0014*/ 	.word	0x00000000


	//----- nvinfo : EIATTR_FRAME_SIZE
	.align		4
.L_3:
        /*0018*/ 	.byte	0x04, 0x11
        /*001a*/ 	.short	(.L_5 - .L_4)
	.align		4
.L_4:
        /*001c*/ 	.word	index@(triton_poi_fused__to_copy_add_arange_clamp_mul_sub_6)
        /*0020*/ 	.word	0x00000000


	//----- nvinfo : EIATTR_MIN_STACK_SIZE
	.align		4
.L_5:
        /*0024*/ 	.byte	0x04, 0x12
        /*0026*/ 	.short	(.L_7 - .L_6)
	.align		4
.L_6:
        /*0028*/ 	.word	index@(triton_poi_fused__to_copy_add_arange_clamp_mul_sub_6)
        /*002c*/ 	.word	0x00000000
.L_7:


//--------------------- .nv.info.triton_poi_fused__to_copy_add_arange_clamp_mul_sub_6 --------------------------
	.section	.nv.info.triton_poi_fused__to_copy_add_arange_clamp_mul_sub_6,"",@"SHT_CUDA_INFO"
	.sectionflags	@""
	.align	4


	//----- nvinfo : EIATTR_CUDA_API_VERSION
	.align		4
        /*0000*/ 	.byte	0x04, 0x37
        /*0002*/ 	.short	(.L_9 - .L_8)
.L_8:
        /*0004*/ 	.word	0x0000007c


	//----- nvinfo : EIATTR_KPARAM_INFO
	.align		4
.L_9:
        /*0008*/ 	.byte	0x04, 0x17
        /*000a*/ 	.short	(.L_11 - .L_10)
.L_10:
        /*000c*/ 	.word	0x00000000
        /*0010*/ 	.short	0x0001
        /*0012*/ 	.short	0x0008
        /*0014*/ 	.byte	0x00, 0xf0, 0x11, 0x00


	//----- nvinfo : EIATTR_KPARAM_INFO
	.align		4
.L_11:
        /*0018*/ 	.byte	0x04, 0x17
        /*001a*/ 	.short	(.L_13 - .L_12)
.L_12:
        /*001c*/ 	.word	0x00000000
        /*0020*/ 	.short	0x0000
        /*0022*/ 	.short	0x0000
        /*0024*/ 	.byte	0x00, 0xf4, 0x21, 0x00


	//----- nvinfo : EIATTR_SPARSE_MMA_MASK
	.align		4
.L_13:
        /*0028*/ 	.byte	0x03, 0x50
        /*002a*/ 	.short	0x0000


	//----- nvinfo : EIATTR_MAXREG_COUNT
	.align		4
        /*002c*/ 	.byte	0x03, 0x1b
        /*002e*/ 	.short	0x00ff


	//----- nvinfo : EIATTR_EXIT_INSTR_OFFSETS
	.align		4
        /*0030*/ 	.byte	0x04, 0x1c
        /*0032*/ 	.short	(.L_15 - .L_14)


	//   ....[0]....
.L_14:
        /*0034*/ 	.word	0x00000190


	//   ....[1]....
        /*0038*/ 	.word	0x000001c0


	//----- nvinfo : EIATTR_REQNTID
	.align		4
.L_15:
        /*003c*/ 	.byte	0x04, 0x10
        /*003e*/ 	.short	(.L_17 - .L_16)
.L_16:
        /*0040*/ 	.word	0x00000020
        /*0044*/ 	.word	0x00000001
        /*0048*/ 	.word	0x00000001


	//----- nvinfo : EIATTR_CBANK_PARAM_SIZE
	.align		4
.L_17:
        /*004c*/ 	.byte	0x03, 0x19
        /*004e*/ 	.short	0x000c


	//----- nvinfo : EIATTR_PARAM_CBANK
	.align		4
        /*0050*/ 	.byte	0x04, 0x0a
        /*0052*/ 	.short	(.L_19 - .L_18)
	.align		4
.L_18:
        /*0054*/ 	.word	index@(.nv.constant0.triton_poi_fused__to_copy_add_arange_clamp_mul_sub_6)
        /*0058*/ 	.short	0x0210
        /*005a*/ 	.short	0x000c


	//----- nvinfo : EIATTR_SW_WAR
	.align		4
.L_19:
        /*005c*/ 	.byte	0x04, 0x36
        /*005e*/ 	.short	(.L_21 - .L_20)
.L_20:
        /*0060*/ 	.word	0x00000008
.L_21:


//--------------------- .nv.callgraph             --------------------------
	.section	.nv.callgraph,"",@"SHT_CUDA_CALLGRAPH"
	.align	4
	.sectionentsize	8
	.align		4
        /*0000*/ 	.word	0x00000000
	.align		4
        /*0004*/ 	.word	0xffffffff
	.align		4
        /*0008*/ 	.word	0x00000000
	.align		4
        /*000c*/ 	.word	0xfffffffe
	.align		4
        /*0010*/ 	.word	0x00000000
	.align		4
        /*0014*/ 	.word	0xfffffffd
	.align		4
        /*0018*/ 	.word	0x00000000
	.align		4
        /*001c*/ 	.word	0xfffffffc


//--------------------- .text.triton_poi_fused__to_copy_add_arange_clamp_mul_sub_6 --------------------------
	.section	.text.triton_poi_fused__to_copy_add_arange_clamp_mul_sub_6,"ax",@progbits
	.align	128
        .global         triton_poi_fused__to_copy_add_arange_clamp_mul_sub_6
        .type           triton_poi_fused__to_copy_add_arange_clamp_mul_sub_6,@function
        .size           triton_poi_fused__to_copy_add_arange_clamp_mul_sub_6,(.L_x_1 - triton_poi_fused__to_copy_add_arange_clamp_mul_sub_6)
        .other          triton_poi_fused__to_copy_add_arange_clamp_mul_sub_6,@"STO_CUDA_ENTRY STV_DEFAULT"
triton_poi_fused__to_copy_add_arange_clamp_mul_sub_6:
.text.triton_poi_fused__to_copy_add_arange_clamp_mul_sub_6:
[----:B------:R-:W0:Y:S02]  /*0000*/  LDC R1, c[0x0][0x28] ;  /* 0x00000a00ff017b82 */ /* 0x000e240000000800 */
[----:B------:R-:W1:Y:S01]  /*0010*/  S2R R0, SR_TID.X ;  /* 0x0000000000007919 */ /* 0x000e620000002100 */
[----:B------:R-:W-:Y:S01]  /*0020*/  HFMA2.MMA R3, -RZ, RZ, 1.75, 0 ;  /* 0x3f000000ff037435 */ /* 0x000fe200000001ff */
[----:B------:R-:W2:Y:S01]  /*0030*/  S2R R5, SR_CTAID.X ;  /* 0x0000000000057919 */ /* 0x000ea20000002500 */
[----:B-1----:R-:W-:-:S05]  /*0040*/  IMAD.SHL.U32 R0, R0, 0x2, RZ ;  /* 0x0000000200007824 */ /* 0x002fca00078e00ff */
[----:B------:R-:W-:-:S05]  /*0050*/  LOP3.LUT R0, R0, 0x3e, RZ, 0xc0, !PT ;  /* 0x0000003e00007812 */ /* 0x000fca00078ec0ff */
[----:B--2---:R-:W-:-:S05]  /*0060*/  IMAD R5, R5, 0x40, R0 ;  /* 0x0000004005057824 */ /* 0x004fca00078e0200 */
[----:B------:R-:W-:Y:S02]  /*0070*/  IADD3 R0, R5, 0x1, RZ ;  /* 0x0000000105007810 */ /* 0x000fe40007ffe0ff */
[----:B------:R-:W-:Y:S02]  /*0080*/  I2FP.F32.S32 R2, R5 ;  /* 0x0000000500027245 */ /* 0x000fe40000201400 */
[----:B------:R-:W-:Y:S02]  /*0090*/  I2FP.F32.S32 R0, R0 ;  /* 0x0000000000007245 */ /* 0x000fe40000201400 */
[----:B------:R-:W-:Y:S01]  /*00a0*/  ISETP.GE.AND P0, PT, R5, 0x40, PT ;  /* 0x000000400500780c */ /* 0x000fe20003f06270 */
[----:B------:R-:W-:Y:S02]  /*00b0*/  FADD R2, R2, 0.5 ;  /* 0x3f00000002027421 */ /* 0x000fe40000000000 */
[----:B------:R-:W-:Y:S02]  /*00c0*/  FADD R0, R0, 0.5 ;  /* 0x3f00000000007421 */ /* 0x000fe40000000000 */
[----:B------:R-:W-:-:S02]  /*00d0*/  FFMA R2, R2, R3, -0.5 ;  /* 0xbf00000002027423 */ /* 0x000fc40000000003 */
[----:B------:R-:W-:-:S03]  /*00e0*/  FFMA R0, R0, R3, -0.5 ;  /* 0xbf00000000007423 */ /* 0x000fc60000000003 */
[----:B------:R-:W-:Y:S02]  /*00f0*/  FMNMX R4, RZ, R2, !PT ;  /* 0x00000002ff047209 */ /* 0x000fe40007800000 */
[----:B------:R-:W1:Y:S01]  /*0100*/  LDC.64 R2, c[0x0][0x210] ;  /* 0x00008400ff027b82 */ /* 0x000e620000000a00 */
[----:B------:R-:W-:Y:S01]  /*0110*/  FMNMX R0, RZ, R0, !PT ;  /* 0x00000000ff007209 */ /* 0x000fe20007800000 */
[----:B------:R-:W2:Y:S08]  /*0120*/  F2I.TRUNC.NTZ R6, R4 ;  /* 0x0000000400067305 */ /* 0x000eb0000020f100 */
[----:B------:R-:W3:Y:S01]  /*0130*/  F2I.TRUNC.NTZ R7, R0 ;  /* 0x0000000000077305 */ /* 0x000ee2000020f100 */
[----:B--2---:R-:W-:-:S05]  /*0140*/  I2FP.F32.S32 R9, R6 ;  /* 0x0000000600097245 */ /* 0x004fca0000201400 */
[----:B------:R-:W-:Y:S01]  /*0150*/  FADD.SAT R6, R4, -R9 ;  /* 0x8000000904067221 */ /* 0x000fe20000002000 */
[----:B-1----:R-:W-:Y:S01]  /*0160*/  IMAD.WIDE R2, R5, 0x4, R2 ;  /* 0x0000000405027825 */ /* 0x002fe200078e0202 */
[----:B---3--:R-:W-:-:S05]  /*0170*/  I2FP.F32.S32 R7, R7 ;  /* 0x0000000700077245 */ /* 0x008fca0000201400 */
[----:B------:R-:W-:Y:S01]  /*0180*/  FADD.SAT R7, R0, -R7 ;  /* 0x8000000700077221 */ /* 0x000fe20000002000 */
[----:B------:R-:W-:Y:S06]  /*0190*/  @P0 EXIT ;  /* 0x000000000000094d */ /* 0x000fec0003800000 */
[----:B------:R-:W-:Y:S02]  /*01a0*/  ULDC.64 UR4, c[0x0][0x208] ;  /* 0x0000820000047ab9 */ /* 0x000fe40000000a00 */
[----:B------:R-:W-:Y:S01]  /*01b0*/  STG.E.64 desc[UR4][R2.64], R6 ;  /* 0x0000000602007986 */ /* 0x000fe2000c101b04 */
[----:B------:R-:W-:Y:S05]  /*01c0*/  EXIT ;  /* 0x000000000000794d */ /* 0x000fea0003800000 */
.L_x_0:
[----:B------:R-:W-:-:S00]  /*01d0*/  BRA `(.L_x_0) ;  /* 0xfffffffc00fc7947 */ /* 0x000fc0000383ffff */
[----:B------:R-:W-:-:S00]  /*01e0*/  NOP ;  /* 0x0000000000007918 */ /* 0x000fc00000000000 */
        /* <DEDUP_REMOVED lines=9> */
.L_x_1:


//--------------------- .nv.constant0.triton_poi_fused__to_copy_add_arange_clamp_mul_sub_6 --------------------------
	.section	.nv.constant0.triton_poi_fused__to_copy_add_arange_clamp_mul_sub_6,"a",@progbits
	.sectionflags	@""
	.align	4
.nv.constant0.triton_poi_fused__to_copy_add_arange_clamp_mul_sub_6:
	.zero		540
